//
// Generated by NVIDIA NVVM Compiler
//
// Compiler Build ID: CL-36424714
// Cuda compilation tools, release 13.0, V13.0.88
// Based on NVVM 20.0.0
//

.version 9.0
.target sm_100
.address_size 64

	// .globl	_Z4mmulPKfS0_Pfi

.visible .entry _Z4mmulPKfS0_Pfi(
	.param .u64 .ptr .align 1 _Z4mmulPKfS0_Pfi_param_0,
	.param .u64 .ptr .align 1 _Z4mmulPKfS0_Pfi_param_1,
	.param .u64 .ptr .align 1 _Z4mmulPKfS0_Pfi_param_2,
	.param .u32 _Z4mmulPKfS0_Pfi_param_3
)
{
	.reg .pred 	%p<10>;
	.reg .b32 	%r<42>;
	.reg .b32 	%f<67>;
	.reg .b64 	%rd<67>;

	ld.param.u64 	%rd14, [_Z4mmulPKfS0_Pfi_param_0];
	ld.param.u64 	%rd15, [_Z4mmulPKfS0_Pfi_param_1];
	ld.param.u32 	%r19, [_Z4mmulPKfS0_Pfi_param_3];
	cvta.to.global.u64 	%rd1, %rd15;
	cvta.to.global.u64 	%rd2, %rd14;
	mov.u32 	%r20, %ctaid.x;
	mov.u32 	%r21, %ntid.x;
	mov.u32 	%r22, %tid.x;
	mad.lo.s32 	%r1, %r20, %r21, %r22;
	mov.u32 	%r23, %ctaid.y;
	mov.u32 	%r24, %ntid.y;
	mov.u32 	%r25, %tid.y;
	mad.lo.s32 	%r26, %r23, %r24, %r25;
	max.s32 	%r27, %r1, %r26;
	setp.ge.s32 	%p1, %r27, %r19;
	@%p1 bra 	$L__BB0_13;
	mul.lo.s32 	%r3, %r19, %r26;
	and.b32  	%r4, %r19, 7;
	setp.lt.u32 	%p2, %r19, 8;
	mov.f32 	%f66, 0f00000000;
	mov.b32 	%r40, 0;
	@%p2 bra 	$L__BB0_4;
	and.b32  	%r40, %r19, 2147483640;
	neg.s32 	%r38, %r40;
	mul.wide.s32 	%rd16, %r19, 4;
	add.s64 	%rd3, %rd1, %rd16;
	shl.b32 	%r7, %r19, 3;
	mul.wide.s32 	%rd17, %r19, 8;
	add.s64 	%rd4, %rd1, %rd17;
	mul.wide.s32 	%rd18, %r19, 12;
	add.s64 	%rd5, %rd1, %rd18;
	mul.wide.s32 	%rd19, %r19, 16;
	add.s64 	%rd6, %rd1, %rd19;
	mul.wide.s32 	%rd20, %r19, 20;
	add.s64 	%rd7, %rd1, %rd20;
	mul.wide.s32 	%rd21, %r19, 24;
	add.s64 	%rd8, %rd1, %rd21;
	mul.wide.s32 	%rd22, %r19, 28;
	add.s64 	%rd9, %rd1, %rd22;
	mul.wide.u32 	%rd23, %r3, 4;
	add.s64 	%rd24, %rd23, %rd2;
	add.s64 	%rd66, %rd24, 16;
	mov.f32 	%f66, 0f00000000;
	mov.u32 	%r37, %r1;
$L__BB0_3:
	.pragma "nounroll";
	mul.wide.s32 	%rd25, %r37, 4;
	add.s64 	%rd26, %rd3, %rd25;
	add.s64 	%rd27, %rd4, %rd25;
	add.s64 	%rd28, %rd5, %rd25;
	add.s64 	%rd29, %rd6, %rd25;
	add.s64 	%rd30, %rd7, %rd25;
	add.s64 	%rd31, %rd8, %rd25;
	add.s64 	%rd32, %rd9, %rd25;
	add.s64 	%rd33, %rd1, %rd25;
	ld.global.f32 	%f16, [%rd66+-16];
	ld.global.f32 	%f17, [%rd33];
	fma.rn.f32 	%f18, %f16, %f17, %f66;
	ld.global.f32 	%f19, [%rd66+-12];
	ld.global.f32 	%f20, [%rd26];
	fma.rn.f32 	%f21, %f19, %f20, %f18;
	ld.global.f32 	%f22, [%rd66+-8];
	ld.global.f32 	%f23, [%rd27];
	fma.rn.f32 	%f24, %f22, %f23, %f21;
	ld.global.f32 	%f25, [%rd66+-4];
	ld.global.f32 	%f26, [%rd28];
	fma.rn.f32 	%f27, %f25, %f26, %f24;
	ld.global.f32 	%f28, [%rd66];
	ld.global.f32 	%f29, [%rd29];
	fma.rn.f32 	%f30, %f28, %f29, %f27;
	ld.global.f32 	%f31, [%rd66+4];
	ld.global.f32 	%f32, [%rd30];
	fma.rn.f32 	%f33, %f31, %f32, %f30;
	ld.global.f32 	%f34, [%rd66+8];
	ld.global.f32 	%f35, [%rd31];
	fma.rn.f32 	%f36, %f34, %f35, %f33;
	ld.global.f32 	%f37, [%rd66+12];
	ld.global.f32 	%f38, [%rd32];
	fma.rn.f32 	%f66, %f37, %f38, %f36;
	add.s32 	%r38, %r38, 8;
	add.s32 	%r37, %r37, %r7;
	add.s64 	%rd66, %rd66, 32;
	setp.ne.s32 	%p3, %r38, 0;
	@%p3 bra 	$L__BB0_3;
$L__BB0_4:
	setp.eq.s32 	%p4, %r4, 0;
	@%p4 bra 	$L__BB0_12;
	and.b32  	%r13, %r19, 3;
	setp.lt.u32 	%p5, %r4, 4;
	@%p5 bra 	$L__BB0_7;
	add.s32 	%r29, %r40, %r3;
	mul.wide.u32 	%rd34, %r29, 4;
	add.s64 	%rd35, %rd2, %rd34;
	ld.global.f32 	%f40, [%rd35];
	mad.lo.s32 	%r30, %r40, %r19, %r1;
	mul.wide.s32 	%rd36, %r30, 4;
	add.s64 	%rd37, %rd1, %rd36;
	ld.global.f32 	%f41, [%rd37];
	fma.rn.f32 	%f42, %f40, %f41, %f66;
	cvt.u64.u32 	%rd38, %r3;
	cvt.u64.u32 	%rd39, %r40;
	add.s64 	%rd40, %rd39, %rd38;
	shl.b64 	%rd41, %rd40, 2;
	add.s64 	%rd42, %rd2, %rd41;
	ld.global.f32 	%f43, [%rd42+4];
	mul.wide.s32 	%rd43, %r19, 4;
	add.s64 	%rd44, %rd37, %rd43;
	ld.global.f32 	%f44, [%rd44];
	fma.rn.f32 	%f45, %f43, %f44, %f42;
	ld.global.f32 	%f46, [%rd42+8];
	add.s64 	%rd45, %rd44, %rd43;
	ld.global.f32 	%f47, [%rd45];
	fma.rn.f32 	%f48, %f46, %f47, %f45;
	ld.global.f32 	%f49, [%rd42+12];
	add.s64 	%rd46, %rd45, %rd43;
	ld.global.f32 	%f50, [%rd46];
	fma.rn.f32 	%f66, %f49, %f50, %f48;
	add.s32 	%r40, %r40, 4;
$L__BB0_7:
	setp.eq.s32 	%p6, %r13, 0;
	@%p6 bra 	$L__BB0_12;
	setp.eq.s32 	%p7, %r13, 1;
	@%p7 bra 	$L__BB0_10;
	add.s32 	%r31, %r40, %r3;
	mul.wide.u32 	%rd47, %r31, 4;
	add.s64 	%rd48, %rd2, %rd47;
	ld.global.f32 	%f52, [%rd48];
	mad.lo.s32 	%r32, %r40, %r19, %r1;
	mul.wide.s32 	%rd49, %r32, 4;
	add.s64 	%rd50, %rd1, %rd49;
	ld.global.f32 	%f53, [%rd50];
	fma.rn.f32 	%f54, %f52, %f53, %f66;
	cvt.u64.u32 	%rd51, %r3;
	cvt.u64.u32 	%rd52, %r40;
	add.s64 	%rd53, %rd52, %rd51;
	shl.b64 	%rd54, %rd53, 2;
	add.s64 	%rd55, %rd2, %rd54;
	ld.global.f32 	%f55, [%rd55+4];
	mul.wide.s32 	%rd56, %r19, 4;
	add.s64 	%rd57, %rd50, %rd56;
	ld.global.f32 	%f56, [%rd57];
	fma.rn.f32 	%f66, %f55, %f56, %f54;
	add.s32 	%r40, %r40, 2;
$L__BB0_10:
	and.b32  	%r33, %r19, 1;
	setp.eq.b32 	%p8, %r33, 1;
	not.pred 	%p9, %p8;
	@%p9 bra 	$L__BB0_12;
	add.s32 	%r34, %r40, %r3;
	mul.wide.u32 	%rd58, %r34, 4;
	add.s64 	%rd59, %rd2, %rd58;
	ld.global.f32 	%f57, [%rd59];
	mad.lo.s32 	%r35, %r40, %r19, %r1;
	mul.wide.s32 	%rd60, %r35, 4;
	add.s64 	%rd61, %rd1, %rd60;
	ld.global.f32 	%f58, [%rd61];
	fma.rn.f32 	%f66, %f57, %f58, %f66;
$L__BB0_12:
	ld.param.u64 	%rd65, [_Z4mmulPKfS0_Pfi_param_2];
	add.s32 	%r36, %r3, %r1;
	cvta.to.global.u64 	%rd62, %rd65;
	mul.wide.s32 	%rd63, %r36, 4;
	add.s64 	%rd64, %rd62, %rd63;
	st.global.f32 	[%rd64], %f66;
$L__BB0_13:
	ret;

}


// ===== COMPILED SASS (sm_100) =====

	.target	sm_100

	.elftype	@"ET_EXEC"


//--------------------- .note.nv.tkinfo           --------------------------
	.section	.note.nv.tkinfo,"",@"SHT_NOTE"
	.sectionflags	@"SHF_NOTE_NV_TKINFO"
	.tkinfo
        /*0018*/ 	.word	0x00000002
        /*0030*/ 	.string	""
        /*0030*/ 	.string	"ptxas"
        /*0030*/ 	.string	"Cuda compilation tools, release 13.0, V13.0.88"
        /*0030*/ 	.string	"Build cuda_13.0.r13.0/compiler.36424714_0"
        /*0030*/ 	.string	"-arch sm_100 -m 64 "



//--------------------- .note.nv.cuinfo           --------------------------
	.section	.note.nv.cuinfo,"",@"SHT_NOTE"
	.sectionflags	@"SHF_NOTE_NV_CUINFO"
        /*0018*/ 	.short	0x0002
        /*001a*/ 	.short	0x0064
        /*001c*/ 	.short	0x0082
	.zero		2


//--------------------- .nv.info                  --------------------------
	.section	.nv.info,"",@"SHT_CUDA_INFO"
	.align	4


	//----- nvinfo : EIATTR_REGCOUNT
	.align		4
        /*0000*/ 	.byte	0x04, 0x2f
        /*0002*/ 	.short	(.L_1 - .L_0)
	.align		4
.L_0:
        /*0004*/ 	.word	index@(_Z4mmulPKfS0_Pfi)
        /*0008*/ 	.word	0x0000001e


	//----- nvinfo : EIATTR_FRAME_SIZE
	.align		4
.L_1:
        /*000c*/ 	.byte	0x04, 0x11
        /*000e*/ 	.short	(.L_3 - .L_2)
	.align		4
.L_2:
        /*0010*/ 	.word	index@(_Z4mmulPKfS0_Pfi)
        /*0014*/ 	.word	0x00000000


	//----- nvinfo : EIATTR_MIN_STACK_SIZE
	.align		4
.L_3:
        /*0018*/ 	.byte	0x04, 0x12
        /*001a*/ 	.short	(.L_5 - .L_4)
	.align		4
.L_4:
        /*001c*/ 	.word	index@(_Z4mmulPKfS0_Pfi)
        /*0020*/ 	.word	0x00000000
.L_5:


//--------------------- .nv.compat                --------------------------
	.section	.nv.compat,"",@"SHT_CUDA_COMPAT_INFO"
	.align	4
        /*0000*/ 	.byte	0x02, 0x09, 0x00, 0x00, 0x02, 0x02, 0x01, 0x00, 0x02, 0x05, 0x05, 0x00, 0x03, 0x07, 0x01, 0x01
        /*0010*/ 	.byte	0x02, 0x03, 0x00, 0x00, 0x02, 0x06, 0x01, 0x00, 0x04, 0x0b, 0x08, 0x00, 0x09, 0x00, 0x00, 0x00
        /*0020*/ 	.byte	0x00, 0x00, 0x00, 0x00


//--------------------- .nv.info._Z4mmulPKfS0_Pfi --------------------------
	.section	.nv.info._Z4mmulPKfS0_Pfi,"",@"SHT_CUDA_INFO"
	.sectionflags	@""
	.align	4


	//----- nvinfo : EIATTR_CUDA_API_VERSION
	.align		4
        /*0000*/ 	.byte	0x04, 0x37
        /*0002*/ 	.short	(.L_7 - .L_6)
.L_6:
        /*0004*/ 	.word	0x00000082


	//----- nvinfo : EIATTR_KPARAM_INFO
	.align		4
.L_7:
        /*0008*/ 	.byte	0x04, 0x17
        /*000a*/ 	.short	(.L_9 - .L_8)
.L_8:
        /*000c*/ 	.word	0x00000000
        /*0010*/ 	.short	0x0003
        /*0012*/ 	.short	0x0018
        /*0014*/ 	.byte	0x00, 0xf0, 0x11, 0x00


	//----- nvinfo : EIATTR_KPARAM_INFO
	.align		4
.L_9:
        /*0018*/ 	.byte	0x04, 0x17
        /*001a*/ 	.short	(.L_11 - .L_10)
.L_10:
        /*001c*/ 	.word	0x00000000
        /*0020*/ 	.short	0x0002
        /*0022*/ 	.short	0x0010
        /*0024*/ 	.byte	0x00, 0xf5, 0x21, 0x00


	//----- nvinfo : EIATTR_KPARAM_INFO
	.align		4
.L_11:
        /*0028*/ 	.byte	0x04, 0x17
        /*002a*/ 	.short	(.L_13 - .L_12)
.L_12:
        /*002c*/ 	.word	0x00000000
        /*0030*/ 	.short	0x0001
        /*0032*/ 	.short	0x0008
        /*0034*/ 	.byte	0x00, 0xf5, 0x21, 0x00


	//----- nvinfo : EIATTR_KPARAM_INFO
	.align		4
.L_13:
        /*0038*/ 	.byte	0x04, 0x17
        /*003a*/ 	.short	(.L_15 - .L_14)
.L_14:
        /*003c*/ 	.word	0x00000000
        /*0040*/ 	.short	0x0000
        /*0042*/ 	.short	0x0000
        /*0044*/ 	.byte	0x00, 0xf5, 0x21, 0x00


	//----- nvinfo : EIATTR_SPARSE_MMA_MASK
	.align		4
.L_15:
        /*0048*/ 	.byte	0x03, 0x50
        /*004a*/ 	.short	0x0000


	//----- nvinfo : EIATTR_MAXREG_COUNT
	.align		4
        /*004c*/ 	.byte	0x03, 0x1b
        /*004e*/ 	.short	0x00ff


	//----- nvinfo : EIATTR_MERCURY_ISA_VERSION
	.align		4
        /*0050*/ 	.byte	0x03, 0x5f
        /*0052*/ 	.short	0x0101


	//----- nvinfo : EIATTR_VRC_CTA_INIT_COUNT
	.align		4
        /*0054*/ 	.byte	0x02, 0x4a
	.zero		1
	.zero		1


	//----- nvinfo : EIATTR_EXIT_INSTR_OFFSETS
	.align		4
        /*0058*/ 	.byte	0x04, 0x1c
        /*005a*/ 	.short	(.L_17 - .L_16)


	//   ....[0]....
.L_16:
        /*005c*/ 	.word	0x000000c0


	//   ....[1]....
        /*0060*/ 	.word	0x00000a90


	//----- nvinfo : EIATTR_CBANK_PARAM_SIZE
	.align		4
.L_17:
        /*0064*/ 	.byte	0x03, 0x19
        /*0066*/ 	.short	0x001c


	//----- nvinfo : EIATTR_PARAM_CBANK
	.align		4
        /*0068*/ 	.byte	0x04, 0x0a
        /*006a*/ 	.short	(.L_19 - .L_18)
	.align		4
.L_18:
        /*006c*/ 	.word	index@(.nv.constant0._Z4mmulPKfS0_Pfi)
        /*0070*/ 	.short	0x0380
        /*0072*/ 	.short	0x001c


	//----- nvinfo : EIATTR_SW_WAR
	.align		4
.L_19:
        /*0074*/ 	.byte	0x04, 0x36
        /*0076*/ 	.short	(.L_21 - .L_20)
.L_20:
        /*0078*/ 	.word	0x00000008
.L_21:


//--------------------- .nv.callgraph             --------------------------
	.section	.nv.callgraph,"",@"SHT_CUDA_CALLGRAPH"
	.align	4
	.sectionentsize	8
	.align		4
        /*0000*/ 	.word	0x00000000
	.align		4
        /*0004*/ 	.word	0xffffffff
	.align		4
        /*0008*/ 	.word	0x00000000
	.align		4
        /*000c*/ 	.word	0xfffffffe
	.align		4
        /*0010*/ 	.word	0x00000000
	.align		4
        /*0014*/ 	.word	0xfffffffd
	.align		4
        /*0018*/ 	.word	0x00000000
	.align		4
        /*001c*/ 	.word	0xfffffffc


//--------------------- .text._Z4mmulPKfS0_Pfi    --------------------------
	.section	.text._Z4mmulPKfS0_Pfi,"ax",@progbits
	.align	128
        .global         _Z4mmulPKfS0_Pfi
        .type           _Z4mmulPKfS0_Pfi,@function
        .size           _Z4mmulPKfS0_Pfi,(.L_x_5 - _Z4mmulPKfS0_Pfi)
        .other          _Z4mmulPKfS0_Pfi,@"STO_CUDA_ENTRY STV_DEFAULT"
_Z4mmulPKfS0_Pfi:
.text._Z4mmulPKfS0_Pfi:
[----:B------:R-:W-:Y:S01]  /*0000*/  LDC R1, c[0x0][0x37c] ;  /* 0x0000df00ff017b82 */ /* 0x000fe20000000800 */
[----:B------:R-:W0:Y:S07]  /*0010*/  S2R R3, SR_TID.X ;  /* 0x0000000000037919 */ /* 0x000e2e0000002100 */
[----:B------:R-:W0:Y:S01]  /*0020*/  LDC R0, c[0x0][0x360] ;  /* 0x0000d800ff007b82 */ /* 0x000e220000000800 */
[----:B------:R-:W1:Y:S01]  /*0030*/  LDCU UR20, c[0x0][0x398] ;  /* 0x00007300ff1477ac */ /* 0x000e620008000800 */
[----:B------:R-:W2:Y:S06]  /*0040*/  S2R R2, SR_TID.Y ;  /* 0x0000000000027919 */ /* 0x000eac0000002200 */
[----:B------:R-:W0:Y:S08]  /*0050*/  S2UR UR4, SR_CTAID.X ;  /* 0x00000000000479c3 */ /* 0x000e300000002500 */
[----:B------:R-:W2:Y:S08]  /*0060*/  S2UR UR5, SR_CTAID.Y ;  /* 0x00000000000579c3 */ /* 0x000eb00000002600 */
[----:B------:R-:W2:Y:S01]  /*0070*/  LDC R13, c[0x0][0x364] ;  /* 0x0000d900ff0d7b82 */ /* 0x000ea20000000800 */
[----:B0-----:R-:W-:-:S02]  /*0080*/  IMAD R0, R0, UR4, R3 ;  /* 0x0000000400007c24 */ /* 0x001fc4000f8e0203 */
[----:B--2---:R-:W-:-:S05]  /*0090*/  IMAD R13, R13, UR5, R2 ;  /* 0x000000050d0d7c24 */ /* 0x004fca000f8e0202 */
[----:B------:R-:W-:-:S04]  /*00a0*/  VIMNMX R2, PT, PT, R0, R13, !PT ;  /* 0x0000000d00027248 */ /* 0x000fc80007fe0100 */
[----:B-1----:R-:W-:-:S13]  /*00b0*/  ISETP.GE.AND P0, PT, R2, UR20, PT ;  /* 0x0000001402007c0c */ /* 0x002fda000bf06270 */
[----:B------:R-:W-:Y:S05]  /*00c0*/  @P0 EXIT ;  /* 0x000000000000094d */ /* 0x000fea0003800000 */
[----:B------:R-:W-:Y:S01]  /*00d0*/  UISETP.GE.U32.AND UP0, UPT, UR20, 0x8, UPT ;  /* 0x000000081400788c */ /* 0x000fe2000bf06070 */
[----:B------:R-:W-:Y:S02]  /*00e0*/  HFMA2 R12, -RZ, RZ, 0, 0 ;  /* 0x00000000ff0c7431 */ /* 0x000fe400000001ff */
[----:B------:R-:W-:Y:S01]  /*00f0*/  IMAD R13, R13, UR20, RZ ;  /* 0x000000140d0d7c24 */ /* 0x000fe2000f8e02ff */
[----:B------:R-:W-:Y:S01]  /*0100*/  UMOV UR4, URZ ;  /* 0x000000ff00047c82 */ /* 0x000fe20008000000 */
[----:B------:R-:W0:Y:S04]  /*0110*/  LDCU.64 UR18, c[0x0][0x358] ;  /* 0x00006b00ff1277ac */ /* 0x000e280008000a00 */
[----:B------:R-:W-:Y:S05]  /*0120*/  BRA.U !UP0, `(.L_x_0) ;  /* 0x0000000508047547 */ /* 0x000fea000b800000 */
[----:B------:R-:W1:Y:S01]  /*0130*/  LDCU.128 UR24, c[0x0][0x380] ;  /* 0x00007000ff1877ac */ /* 0x000e620008000c00 */
[----:B------:R-:W-:Y:S02]  /*0140*/  MOV R12, RZ ;  /* 0x000000ff000c7202 */ /* 0x000fe40000000f00 */
[----:B------:R-:W-:Y:S01]  /*0150*/  MOV R14, R0 ;  /* 0x00000000000e7202 */ /* 0x000fe20000000f00 */
[----:B------:R-:W-:-:S04]  /*0160*/  ULOP3.LUT UR4, UR20, 0x7ffffff8, URZ, 0xc0, !UPT ;  /* 0x7ffffff814047892 */ /* 0x000fc8000f8ec0ff */
[----:B------:R-:W-:Y:S01]  /*0170*/  UIADD3 UR5, UPT, UPT, -UR4, URZ, URZ ;  /* 0x000000ff04057290 */ /* 0x000fe2000fffe1ff */
[----:B-1----:R-:W-:Y:S01]  /*0180*/  MOV R2, UR24 ;  /* 0x0000001800027c02 */ /* 0x002fe20008000f00 */
[----:B------:R-:W-:Y:S01]  /*0190*/  UIMAD.WIDE UR6, UR20, 0x8, UR26 ;  /* 0x00000008140678a5 */ /* 0x000fe2000f8e021a */
[----:B------:R-:W-:Y:S01]  /*01a0*/  MOV R3, UR25 ;  /* 0x0000001900037c02 */ /* 0x000fe20008000f00 */
[----:B------:R-:W-:Y:S02]  /*01b0*/  UIMAD.WIDE UR8, UR20, 0xc, UR26 ;  /* 0x0000000c140878a5 */ /* 0x000fe4000f8e021a */
[----:B------:R-:W-:Y:S01]  /*01c0*/  UIMAD.WIDE UR10, UR20, 0x10, UR26 ;  /* 0x00000010140a78a5 */ /* 0x000fe2000f8e021a */
[----:B------:R-:W-:Y:S01]  /*01d0*/  IMAD.WIDE.U32 R2, R13, 0x4, R2 ;  /* 0x000000040d027825 */ /* 0x000fe200078e0002 */
[----:B------:R-:W-:Y:S02]  /*01e0*/  UIMAD.WIDE UR12, UR20, 0x14, UR26 ;  /* 0x00000014140c78a5 */ /* 0x000fe4000f8e021a */
[----:B------:R-:W-:Y:S01]  /*01f0*/  UIMAD.WIDE UR14, UR20, 0x18, UR26 ;  /* 0x00000018140e78a5 */ /* 0x000fe2000f8e021a */
[----:B------:R-:W-:Y:S01]  /*0200*/  IADD3 R2, P0, PT, R2, 0x10, RZ ;  /* 0x0000001002027810 */ /* 0x000fe20007f1e0ff */
[----:B------:R-:W-:-:S03]  /*0210*/  UIMAD.WIDE UR16, UR20, 0x1c, UR26 ;  /* 0x0000001c141078a5 */ /* 0x000fc6000f8e021a */
[----:B------:R-:W-:-:S09]  /*0220*/  IADD3.X R3, PT, PT, RZ, R3, RZ, P0, !PT ;  /* 0x00000003ff037210 */ /* 0x000fd200007fe4ff */
.L_x_1:
[----:B------:R-:W-:Y:S01]  /*0230*/  UIMAD.WIDE UR22, UR20, 0x4, UR26 ;  /* 0x00000004141678a5 */ /* 0x000fe2000f8e021a */
[----:B------:R-:W-:Y:S02]  /*0240*/  IMAD.MOV.U32 R23, RZ, RZ, 0x4 ;  /* 0x00000004ff177424 */ /* 0x000fe400078e00ff */
[----:B------:R-:W-:Y:S01]  /*0250*/  HFMA2 R11, -RZ, RZ, 0, 2.384185791015625e-07 ;  /* 0x00000004ff0b7431 */ /* 0x000fe200000001ff */
[----:B------:R-:W-:Y:S01]  /*0260*/  MOV R25, 0x4 ;  /* 0x0000000400197802 */ /* 0x000fe20000000f00 */
[----:B0-----:R-:W2:Y:S01]  /*0270*/  LDG.E R21, desc[UR18][R2.64+-0x10] ;  /* 0xfffff01202157981 */ /* 0x001ea2000c1e1900 */
[C---:B------:R-:W-:Y:S01]  /*0280*/  IMAD.WIDE R22, R14.reuse, R23, UR26 ;  /* 0x0000001a0e167e25 */ /* 0x040fe2000f8e0217 */
[----:B------:R-:W-:Y:S02]  /*0290*/  MOV R8, UR22 ;  /* 0x0000001600087c02 */ /* 0x000fe40008000f00 */
[----:B------:R-:W-:Y:S01]  /*02a0*/  MOV R9, UR23 ;  /* 0x0000001700097c02 */ /* 0x000fe20008000f00 */
[----:B------:R-:W3:Y:S02]  /*02b0*/  LDG.E R19, desc[UR18][R2.64+-0xc] ;  /* 0xfffff41202137981 */ /* 0x000ee4000c1e1900 */
[----:B------:R-:W-:-:S02]  /*02c0*/  IMAD.WIDE R8, R14, 0x4, R8 ;  /* 0x000000040e087825 */ /* 0x000fc400078e0208 */
[----:B------:R-:W2:Y:S01]  /*02d0*/  LDG.E R22, desc[UR18][R22.64] ;  /* 0x0000001216167981 */ /* 0x000ea2000c1e1900 */
[----:B------:R-:W-:Y:S01]  /*02e0*/  MOV R5, 0x4 ;  /* 0x0000000400057802 */ /* 0x000fe20000000f00 */
[C---:B------:R-:W-:Y:S02]  /*02f0*/  IMAD.WIDE R24, R14.reuse, R25, UR6 ;  /* 0x000000060e187e25 */ /* 0x040fe4000f8e0219 */
[----:B------:R0:W3:Y:S02]  /*0300*/  LDG.E R20, desc[UR18][R8.64] ;  /* 0x0000001208147981 */ /* 0x0000e4000c1e1900 */
[----:B------:R-:W-:Y:S02]  /*0310*/  IMAD.WIDE R10, R14, R11, UR8 ;  /* 0x000000080e0a7e25 */ /* 0x000fe4000f8e020b */
[----:B------:R-:W4:Y:S04]  /*0320*/  LDG.E R18, desc[UR18][R24.64] ;  /* 0x0000001218127981 */ /* 0x000f28000c1e1900 */
[----:B------:R-:W4:Y:S01]  /*0330*/  LDG.E R17, desc[UR18][R2.64+-0x8] ;  /* 0xfffff81202117981 */ /* 0x000f22000c1e1900 */
[----:B0-----:R-:W-:-:S02]  /*0340*/  HFMA2 R9, -RZ, RZ, 0, 2.384185791015625e-07 ;  /* 0x00000004ff097431 */ /* 0x001fc400000001ff */
[----:B------:R-:W-:Y:S01]  /*0350*/  IMAD.MOV.U32 R7, RZ, RZ, 0x4 ;  /* 0x00000004ff077424 */ /* 0x000fe200078e00ff */
[----:B------:R0:W5:Y:S01]  /*0360*/  LDG.E R16, desc[UR18][R10.64] ;  /* 0x000000120a107981 */ /* 0x000162000c1e1900 */
[----:B------:R-:W-:-:S03]  /*0370*/  IMAD.WIDE R4, R14, R5, UR10 ;  /* 0x0000000a0e047e25 */ /* 0x000fc6000f8e0205 */
[----:B------:R-:W5:Y:S01]  /*0380*/  LDG.E R15, desc[UR18][R2.64+-0x4] ;  /* 0xfffffc12020f7981 */ /* 0x000f62000c1e1900 */
[C---:B------:R-:W-:Y:S01]  /*0390*/  IMAD.WIDE R6, R14.reuse, R7, UR12 ;  /* 0x0000000c0e067e25 */ /* 0x040fe2000f8e0207 */
[----:B------:R-:W-:Y:S02]  /*03a0*/  MOV R27, 0x4 ;  /* 0x00000004001b7802 */ /* 0x000fe40000000f00 */
[----:B------:R1:W5:Y:S01]  /*03b0*/  LDG.E R4, desc[UR18][R4.64] ;  /* 0x0000001204047981 */ /* 0x000362000c1e1900 */
[----:B------:R-:W-:-:S03]  /*03c0*/  IMAD.WIDE R8, R14, R9, UR14 ;  /* 0x0000000e0e087e25 */ /* 0x000fc6000f8e0209 */
[----:B------:R-:W5:Y:S01]  /*03d0*/  LDG.E R23, desc[UR18][R2.64] ;  /* 0x0000001202177981 */ /* 0x000f62000c1e1900 */
[----:B0-----:R-:W-:-:S03]  /*03e0*/  IMAD.WIDE R10, R14, R27, UR16 ;  /* 0x000000100e0a7e25 */ /* 0x001fc6000f8e021b */
[----:B------:R-:W5:Y:S04]  /*03f0*/  LDG.E R7, desc[UR18][R6.64] ;  /* 0x0000001206077981 */ /* 0x000f68000c1e1900 */
[----:B------:R-:W5:Y:S04]  /*0400*/  LDG.E R24, desc[UR18][R2.64+0x4] ;  /* 0x0000041202187981 */ /* 0x000f68000c1e1900 */
[----:B------:R-:W5:Y:S04]  /*0410*/  LDG.E R8, desc[UR18][R8.64] ;  /* 0x0000001208087981 */ /* 0x000f68000c1e1900 */
[----:B------:R-:W5:Y:S04]  /*0420*/  LDG.E R25, desc[UR18][R2.64+0x8] ;  /* 0x0000081202197981 */ /* 0x000f68000c1e1900 */
[----:B------:R-:W5:Y:S04]  /*0430*/  LDG.E R10, desc[UR18][R10.64] ;  /* 0x000000120a0a7981 */ /* 0x000f68000c1e1900 */
[----:B------:R0:W5:Y:S01]  /*0440*/  LDG.E R27, desc[UR18][R2.64+0xc] ;  /* 0x00000c12021b7981 */ /* 0x000162000c1e1900 */
[----:B------:R-:W-:-:S04]  /*0450*/  UIADD3 UR5, UPT, UPT, UR5, 0x8, URZ ;  /* 0x0000000805057890 */ /* 0x000fc8000fffe0ff */
[----:B------:R-:W-:Y:S01]  /*0460*/  UISETP.NE.AND UP0, UPT, UR5, URZ, UPT ;  /* 0x000000ff0500728c */ /* 0x000fe2000bf05270 */
[----:B-1----:R-:W-:Y:S02]  /*0470*/  MOV R5, UR20 ;  /* 0x0000001400057c02 */ /* 0x002fe40008000f00 */
[----:B0-----:R-:W-:Y:S02]  /*0480*/  IADD3 R2, P0, PT, R2, 0x20, RZ ;  /* 0x0000002002027810 */ /* 0x001fe40007f1e0ff */
[----:B------:R-:W-:Y:S02]  /*0490*/  LEA R14, R5, R14, 0x3 ;  /* 0x0000000e050e7211 */ /* 0x000fe400078e18ff */
[----:B------:R-:W-:Y:S01]  /*04a0*/  IADD3.X R3, PT, PT, RZ, R3, RZ, P0, !PT ;  /* 0x00000003ff037210 */ /* 0x000fe200007fe4ff */
[----:B--2---:R-:W-:-:S04]  /*04b0*/  FFMA R22, R21, R22, R12 ;  /* 0x0000001615167223 */ /* 0x004fc8000000000c */
[----:B---3--:R-:W-:-:S04]  /*04c0*/  FFMA R20, R19, R20, R22 ;  /* 0x0000001413147223 */ /* 0x008fc80000000016 */
[----:B----4-:R-:W-:-:S04]  /*04d0*/  FFMA R18, R17, R18, R20 ;  /* 0x0000001211127223 */ /* 0x010fc80000000014 */
[----:B-----5:R-:W-:-:S04]  /*04e0*/  FFMA R16, R15, R16, R18 ;  /* 0x000000100f107223 */ /* 0x020fc80000000012 */
[----:B------:R-:W-:-:S04]  /*04f0*/  FFMA R23, R23, R4, R16 ;  /* 0x0000000417177223 */ /* 0x000fc80000000010 */
[----:B------:R-:W-:-:S04]  /*0500*/  FFMA R24, R24, R7, R23 ;  /* 0x0000000718187223 */ /* 0x000fc80000000017 */
[----:B------:R-:W-:-:S04]  /*0510*/  FFMA R8, R25, R8, R24 ;  /* 0x0000000819087223 */ /* 0x000fc80000000018 */
[----:B------:R-:W-:Y:S01]  /*0520*/  FFMA R12, R27, R10, R8 ;  /* 0x0000000a1b0c7223 */ /* 0x000fe20000000008 */
[----:B------:R-:W-:Y:S06]  /*0530*/  BRA.U UP0, `(.L_x_1) ;  /* 0xfffffffd003c7547 */ /* 0x000fec000b83ffff */
.L_x_0:
[----:B------:R-:W-:-:S04]  /*0540*/  ULOP3.LUT UR6, UR20, 0x7, URZ, 0xc0, !UPT ;  /* 0x0000000714067892 */ /* 0x000fc8000f8ec0ff */
[----:B------:R-:W-:-:S09]  /*0550*/  UISETP.NE.AND UP0, UPT, UR6, URZ, UPT ;  /* 0x000000ff0600728c */ /* 0x000fd2000bf05270 */
[----:B------:R-:W-:Y:S05]  /*0560*/  BRA.U !UP0, `(.L_x_2) ;  /* 0x0000000508387547 */ /* 0x000fea000b800000 */
[----:B------:R-:W-:Y:S02]  /*0570*/  UISETP.GE.U32.AND UP0, UPT, UR6, 0x4, UPT ;  /* 0x000000040600788c */ /* 0x000fe4000bf06070 */
[----:B------:R-:W-:-:S04]  /*0580*/  ULOP3.LUT UR5, UR20, 0x3, URZ, 0xc0, !UPT ;  /* 0x0000000314057892 */ /* 0x000fc8000f8ec0ff */
[----:B------:R-:W-:-:S03]  /*0590*/  UISETP.NE.AND UP1, UPT, UR5, URZ, UPT ;  /* 0x000000ff0500728c */ /* 0x000fc6000bf25270 */
[----:B------:R-:W-:Y:S08]  /*05a0*/  BRA.U !UP0, `(.L_x_3) ;  /* 0x00000001087c7547 */ /* 0x000ff0000b800000 */
[----:B------:R-:W1:Y:S01]  /*05b0*/  LDC.64 R6, c[0x0][0x388] ;  /* 0x0000e200ff067b82 */ /* 0x000e620000000a00 */
[----:B------:R-:W2:Y:S01]  /*05c0*/  LDCU.64 UR6, c[0x0][0x380] ;  /* 0x00007000ff0677ac */ /* 0x000ea20008000a00 */
[----:B------:R-:W-:Y:S01]  /*05d0*/  IMAD.U32 R9, RZ, RZ, UR4 ;  /* 0x00000004ff097e24 */ /* 0x000fe2000f8e00ff */
[C---:B------:R-:W-:Y:S02]  /*05e0*/  IADD3 R3, PT, PT, R13.reuse, UR4, RZ ;  /* 0x000000040d037c10 */ /* 0x040fe4000fffe0ff */
[----:B------:R-:W-:Y:S01]  /*05f0*/  IADD3 R10, P0, PT, R13, UR4, RZ ;  /* 0x000000040d0a7c10 */ /* 0x000fe2000ff1e0ff */
[----:B------:R-:W-:Y:S01]  /*0600*/  IMAD R9, R9, UR20, R0 ;  /* 0x0000001409097c24 */ /* 0x000fe2000f8e0200 */
[----:B------:R-:W-:Y:S01]  /*0610*/  MOV R11, UR20 ;  /* 0x00000014000b7c02 */ /* 0x000fe20008000f00 */
[----:B------:R-:W3:Y:S01]  /*0620*/  LDC.64 R4, c[0x0][0x380] ;  /* 0x0000e000ff047b82 */ /* 0x000ee20000000a00 */
[----:B------:R-:W-:Y:S01]  /*0630*/  MOV R15, UR20 ;  /* 0x00000014000f7c02 */ /* 0x000fe20008000f00 */
[----:B-1----:R-:W-:Y:S01]  /*0640*/  IMAD.WIDE R6, R9, 0x4, R6 ;  /* 0x0000000409067825 */ /* 0x002fe200078e0206 */
[----:B------:R-:W-:-:S05]  /*0650*/  MOV R9, UR20 ;  /* 0x0000001400097c02 */ /* 0x000fca0008000f00 */
[----:B------:R-:W-:Y:S02]  /*0660*/  IMAD.WIDE R8, R9, 0x4, R6 ;  /* 0x0000000409087825 */ /* 0x000fe400078e0206 */
[----:B0-----:R-:W4:Y:S02]  /*0670*/  LDG.E R6, desc[UR18][R6.64] ;  /* 0x0000001206067981 */ /* 0x001f24000c1e1900 */
[----:B---3--:R-:W-:Y:S01]  /*0680*/  IMAD.WIDE.U32 R4, R3, 0x4, R4 ;  /* 0x0000000403047825 */ /* 0x008fe200078e0004 */
[----:B------:R-:W-:Y:S01]  /*0690*/  IADD3.X R3, PT, PT, RZ, RZ, RZ, P0, !PT ;  /* 0x000000ffff037210 */ /* 0x000fe200007fe4ff */
[----:B------:R-:W3:Y:S01]  /*06a0*/  LDG.E R17, desc[UR18][R8.64] ;  /* 0x0000001208117981 */ /* 0x000ee2000c1e1900 */
[----:B--2---:R-:W-:-:S03]  /*06b0*/  LEA R2, P0, R10, UR6, 0x2 ;  /* 0x000000060a027c11 */ /* 0x004fc6000f8010ff */
[----:B------:R-:W4:Y:S01]  /*06c0*/  LDG.E R5, desc[UR18][R4.64] ;  /* 0x0000001204057981 */ /* 0x000f22000c1e1900 */
[----:B------:R-:W-:Y:S01]  /*06d0*/  LEA.HI.X R3, R10, UR7, R3, 0x2, P0 ;  /* 0x000000070a037c11 */ /* 0x000fe200080f1403 */
[----:B------:R-:W-:-:S04]  /*06e0*/  IMAD.WIDE R10, R11, 0x4, R8 ;  /* 0x000000040b0a7825 */ /* 0x000fc800078e0208 */
[----:B------:R-:W3:Y:S01]  /*06f0*/  LDG.E R16, desc[UR18][R2.64+0x4] ;  /* 0x0000041202107981 */ /* 0x000ee2000c1e1900 */
[----:B------:R-:W-:-:S03]  /*0700*/  IMAD.WIDE R14, R15, 0x4, R10 ;  /* 0x000000040f0e7825 */ /* 0x000fc600078e020a */
[----:B------:R-:W2:Y:S04]  /*0710*/  LDG.E R19, desc[UR18][R10.64] ;  /* 0x000000120a137981 */ /* 0x000ea8000c1e1900 */
[----:B------:R-:W2:Y:S04]  /*0720*/  LDG.E R18, desc[UR18][R2.64+0x8] ;  /* 0x0000081202127981 */ /* 0x000ea8000c1e1900 */
[----:B------:R-:W5:Y:S04]  /*0730*/  LDG.E R20, desc[UR18][R2.64+0xc] ;  /* 0x00000c1202147981 */ /* 0x000f68000c1e1900 */
[----:B------:R-:W5:Y:S01]  /*0740*/  LDG.E R14, desc[UR18][R14.64] ;  /* 0x000000120e0e7981 */ /* 0x000f62000c1e1900 */
[----:B------:R-:W-:Y:S01]  /*0750*/  UIADD3 UR4, UPT, UPT, UR4, 0x4, URZ ;  /* 0x0000000404047890 */ /* 0x000fe2000fffe0ff */
[----:B----4-:R-:W-:-:S04]  /*0760*/  FFMA R5, R5, R6, R12 ;  /* 0x0000000605057223 */ /* 0x010fc8000000000c */
[----:B---3--:R-:W-:-:S04]  /*0770*/  FFMA R5, R16, R17, R5 ;  /* 0x0000001110057223 */ /* 0x008fc80000000005 */
[----:B--2---:R-:W-:-:S04]  /*0780*/  FFMA R5, R18, R19, R5 ;  /* 0x0000001312057223 */ /* 0x004fc80000000005 */
[----:B-----5:R-:W-:-:S07]  /*0790*/  FFMA R12, R20, R14, R5 ;  /* 0x0000000e140c7223 */ /* 0x020fce0000000005 */
.L_x_3:
[----:B------:R-:W-:Y:S05]  /*07a0*/  BRA.U !UP1, `(.L_x_2) ;  /* 0x0000000109a87547 */ /* 0x000fea000b800000 */
[----:B------:R-:W-:Y:S01]  /*07b0*/  UISETP.NE.AND UP0, UPT, UR5, 0x1, UPT ;  /* 0x000000010500788c */ /* 0x000fe2000bf05270 */
[----:B------:R-:W-:Y:S01]  /*07c0*/  MOV R7, UR4 ;  /* 0x0000000400077c02 */ /* 0x000fe20008000f00 */
[----:B------:R-:W-:Y:S02]  /*07d0*/  ULOP3.LUT UR5, UR20, 0x1, URZ, 0xc0, !UPT ;  /* 0x0000000114057892 */ /* 0x000fe4000f8ec0ff */
[----:B------:R-:W-:Y:S02]  /*07e0*/  MOV R15, UR20 ;  /* 0x00000014000f7c02 */ /* 0x000fe40008000f00 */
[----:B------:R-:W-:Y:S01]  /*07f0*/  UISETP.NE.U32.AND UP1, UPT, UR5, 0x1, UPT ;  /* 0x000000010500788c */ /* 0x000fe2000bf25070 */
[----:B------:R-:W-:-:S04]  /*0800*/  PLOP3.LUT P1, PT, PT, PT, UP0, 0x80, 0x8 ;  /* 0x000000000008781c */ /* 0x000fc80003f2f008 */
[----:B------:R-:W1:Y:S01]  /*0810*/  @UP0 LDCU.128 UR8, c[0x0][0x380] ;  /* 0x00007000ff0807ac */ /* 0x000e620008000c00 */
[----:B------:R-:W-:Y:S01]  /*0820*/  PLOP3.LUT P0, PT, PT, PT, UP1, 0x80, 0x8 ;  /* 0x000000000008781c */ /* 0x000fe20003f0f018 */
[----:B------:R-:W2:Y:S04]  /*0830*/  @UP0 LDCU.64 UR6, c[0x0][0x380] ;  /* 0x00007000ff0607ac */ /* 0x000ea80008000a00 */
[----:B------:R-:W3:Y:S03]  /*0840*/  @!UP1 LDCU.128 UR12, c[0x0][0x380] ;  /* 0x00007000ff0c97ac */ /* 0x000ee60008000c00 */
[C---:B------:R-:W-:Y:S02]  /*0850*/  @P1 IADD3 R3, PT, PT, R13.reuse, UR4, RZ ;  /* 0x000000040d031c10 */ /* 0x040fe4000fffe0ff */
[----:B------:R-:W-:Y:S01]  /*0860*/  @P1 IADD3 R6, P2, PT, R13, UR4, RZ ;  /* 0x000000040d061c10 */ /* 0x000fe2000ff5e0ff */
[----:B------:R-:W-:Y:S01]  /*0870*/  @UP0 UIADD3 UR4, UPT, UPT, UR4, 0x2, URZ ;  /* 0x0000000204040890 */ /* 0x000fe2000fffe0ff */
[----:B-1----:R-:W-:Y:S01]  /*0880*/  MOV R11, UR9 ;  /* 0x00000009000b7c02 */ /* 0x002fe20008000f00 */
[----:B------:R-:W-:Y:S01]  /*0890*/  IMAD.U32 R10, RZ, RZ, UR8 ;  /* 0x00000008ff0a7e24 */ /* 0x000fe2000f8e00ff */
[----:B------:R-:W-:-:S02]  /*08a0*/  MOV R4, UR10 ;  /* 0x0000000a00047c02 */ /* 0x000fc40008000f00 */
[----:B------:R-:W-:Y:S01]  /*08b0*/  MOV R5, UR11 ;  /* 0x0000000b00057c02 */ /* 0x000fe20008000f00 */
[----:B------:R-:W-:-:S04]  /*08c0*/  @P1 IMAD.WIDE.U32 R10, R3, 0x4, R10 ;  /* 0x00000004030a1825 */ /* 0x000fc800078e000a */
[----:B------:R-:W-:Y:S01]  /*08d0*/  @P1 IMAD R3, R7, UR20, R0 ;  /* 0x0000001407031c24 */ /* 0x000fe2000f8e0200 */
[----:B------:R-:W-:Y:S01]  /*08e0*/  @P1 IADD3.X R7, PT, PT, RZ, RZ, RZ, P2, !PT ;  /* 0x000000ffff071210 */ /* 0x000fe200017fe4ff */
[----:B------:R-:W-:Y:S01]  /*08f0*/  IMAD.U32 R19, RZ, RZ, UR4 ;  /* 0x00000004ff137e24 */ /* 0x000fe2000f8e00ff */
[C---:B--2---:R-:W-:Y:S01]  /*0900*/  @P1 LEA R2, P2, R6.reuse, UR6, 0x2 ;  /* 0x0000000606021c11 */ /* 0x044fe2000f8410ff */
[----:B------:R-:W-:Y:S01]  /*0910*/  @P1 IMAD.WIDE R4, R3, 0x4, R4 ;  /* 0x0000000403041825 */ /* 0x000fe200078e0204 */
[----:B------:R-:W-:Y:S01]  /*0920*/  @!P0 IADD3 R17, PT, PT, R13, UR4, RZ ;  /* 0x000000040d118c10 */ /* 0x000fe2000fffe0ff */
[----:B0-----:R-:W2:Y:S01]  /*0930*/  @P1 LDG.E R11, desc[UR18][R10.64] ;  /* 0x000000120a0b1981 */ /* 0x001ea2000c1e1900 */
[----:B------:R-:W-:Y:S01]  /*0940*/  @P1 LEA.HI.X R3, R6, UR7, R7, 0x2, P2 ;  /* 0x0000000706031c11 */ /* 0x000fe200090f1407 */
[----:B------:R-:W-:Y:S01]  /*0950*/  @!P0 IMAD R19, R19, UR20, R0 ;  /* 0x0000001413138c24 */ /* 0x000fe2000f8e0200 */
[----:B---3--:R-:W-:Y:S01]  /*0960*/  MOV R6, UR12 ;  /* 0x0000000c00067c02 */ /* 0x008fe20008000f00 */
[----:B------:R-:W-:Y:S01]  /*0970*/  @P1 IMAD.WIDE R14, R15, 0x4, R4 ;  /* 0x000000040f0e1825 */ /* 0x000fe200078e0204 */
[----:B------:R-:W-:Y:S01]  /*0980*/  MOV R7, UR13 ;  /* 0x0000000d00077c02 */ /* 0x000fe20008000f00 */
[----:B------:R-:W2:Y:S01]  /*0990*/  @P1 LDG.E R4, desc[UR18][R4.64] ;  /* 0x0000001204041981 */ /* 0x000ea2000c1e1900 */
[----:B------:R-:W-:-:S02]  /*09a0*/  MOV R8, UR14 ;  /* 0x0000000e00087c02 */ /* 0x000fc40008000f00 */
[----:B------:R-:W-:Y:S01]  /*09b0*/  MOV R9, UR15 ;  /* 0x0000000f00097c02 */ /* 0x000fe20008000f00 */
[----:B------:R-:W-:Y:S01]  /*09c0*/  @!P0 IMAD.WIDE.U32 R6, R17, 0x4, R6 ;  /* 0x0000000411068825 */ /* 0x000fe200078e0006 */
[----:B------:R-:W3:Y:S03]  /*09d0*/  @P1 LDG.E R14, desc[UR18][R14.64] ;  /* 0x000000120e0e1981 */ /* 0x000ee6000c1e1900 */
[----:B------:R-:W-:Y:S01]  /*09e0*/  @!P0 IMAD.WIDE R8, R19, 0x4, R8 ;  /* 0x0000000413088825 */ /* 0x000fe200078e0208 */
[----:B------:R-:W3:Y:S04]  /*09f0*/  @P1 LDG.E R2, desc[UR18][R2.64+0x4] ;  /* 0x0000041202021981 */ /* 0x000ee8000c1e1900 */
[----:B------:R-:W4:Y:S04]  /*0a00*/  @!P0 LDG.E R7, desc[UR18][R6.64] ;  /* 0x0000001206078981 */ /* 0x000f28000c1e1900 */
[----:B------:R-:W4:Y:S01]  /*0a10*/  @!P0 LDG.E R8, desc[UR18][R8.64] ;  /* 0x0000001208088981 */ /* 0x000f22000c1e1900 */
[----:B--2---:R-:W-:-:S04]  /*0a20*/  @P1 FFMA R11, R11, R4, R12 ;  /* 0x000000040b0b1223 */ /* 0x004fc8000000000c */
[----:B---3--:R-:W-:-:S04]  /*0a30*/  @P1 FFMA R12, R2, R14, R11 ;  /* 0x0000000e020c1223 */ /* 0x008fc8000000000b */
[----:B----4-:R-:W-:-:S07]  /*0a40*/  @!P0 FFMA R12, R7, R8, R12 ;  /* 0x00000008070c8223 */ /* 0x010fce000000000c */
.L_x_2:
[----:B------:R-:W1:Y:S01]  /*0a50*/  LDC.64 R2, c[0x0][0x390] ;  /* 0x0000e400ff027b82 */ /* 0x000e620000000a00 */
[----:B------:R-:W-:-:S05]  /*0a60*/  IADD3 R13, PT, PT, R0, R13, RZ ;  /* 0x0000000d000d7210 */ /* 0x000fca0007ffe0ff */
[----:B-1----:R-:W-:-:S05]  /*0a70*/  IMAD.WIDE R2, R13, 0x4, R2 ;  /* 0x000000040d027825 */ /* 0x002fca00078e0202 */
[----:B0-----:R-:W-:Y:S01]  /*0a80*/  STG.E desc[UR18][R2.64], R12 ;  /* 0x0000000c02007986 */ /* 0x001fe2000c101912 */
[----:B------:R-:W-:Y:S05]  /*0a90*/  EXIT ;  /* 0x000000000000794d */ /* 0x000fea0003800000 */
.L_x_4:
[----:B------:R-:W-:-:S00]  /*0aa0*/  BRA `(.L_x_4) ;  /* 0xfffffffc00fc7947 */ /* 0x000fc0000383ffff */
[----:B------:R-:W-:-:S00]  /*0ab0*/  NOP ;  /* 0x0000000000007918 */ /* 0x000fc00000000000 */
        /* <DEDUP_REMOVED lines=12> */
.L_x_5:


//--------------------- .nv.shared.reserved.0     --------------------------
	.section	.nv.shared.reserved.0,"aw",@nobits
	.weak		__nv_reservedSMEM_offset_0_alias
	.size		__nv_reservedSMEM_offset_0_alias, 0, 64
	.other		__nv_reservedSMEM_offset_0_alias,@"STO_CUDA_RESERVED_SHARED STV_DEFAULT"
__nv_reservedSMEM_offset_0_alias:
	.zero		0
	.zero		64


//--------------------- .nv.constant0._Z4mmulPKfS0_Pfi --------------------------
	.section	.nv.constant0._Z4mmulPKfS0_Pfi,"a",@progbits
	.sectionflags	@""
	.align	4
.nv.constant0._Z4mmulPKfS0_Pfi:
	.zero		924


//--------------------- SYMBOLS --------------------------

	.type		.nv.reservedSmem.offset0,@object
	.size		.nv.reservedSmem.offset0,0x4
